






.version 4.0
.target sm_30
.address_size 64

.const .align 8 .b8 d_OptionData[40960];
.global .align 4 .b8 d_CallValue[4096];
.global .align 8 .b8 d_CallBuffer[16908288];



.entry _Z21binomialOptionsKernelv(

)
{
.reg .pred %p<17>;
.reg .s32 %r<44>;
.reg .f32 %f<2>;
.reg .s64 %rd<28>;
.reg .f64 %fd<63>;

	.shared .align 8 .b8 _Z21binomialOptionsKernelv$__cuda_local_var_59173_34_non_const_callA[2056];

	.shared .align 8 .b8 _Z21binomialOptionsKernelv$__cuda_local_var_59174_34_non_const_callB[2056];

mov.u32 %r1, %ctaid.x;
mul.wide.u32 %rd10, %r1, 40;
mov.u64 %rd11, d_OptionData;
add.s64 %rd1, %rd11, %rd10;
ld.const.f64 %fd1, [%rd1+24];
ld.const.f64 %fd2, [%rd1+32];
mov.u32 %r39, %tid.x;
setp.gt.s32	%p1, %r39, 2048;
@%p1 bra BB0_9;

ld.const.f64 %fd3, [%rd1];
ld.const.f64 %fd4, [%rd1+8];
ld.const.f64 %fd5, [%rd1+16];
cvt.s64.s32	%rd12, %r39;
mul.lo.s32 %r20, %r1, 2064;
cvt.u64.u32	%rd13, %r20;
add.s64 %rd14, %rd12, %rd13;
shl.b64 %rd15, %rd14, 3;
mov.u64 %rd16, d_CallBuffer;
add.s64 %rd27, %rd16, %rd15;

BB0_2:
cvt.rn.f64.s32	%fd13, %r39;
fma.rn.f64 %fd14, %fd13, 0d4000000000000000, 0dC0A0000000000000;
mul.f64 %fd6, %fd5, %fd14;
{
.reg .b32 %temp; 
mov.b64 {%temp, %r4}, %fd6;
}
setp.lt.u32	%p2, %r4, 1082535491;
setp.lt.s32	%p3, %r4, -1064875759;
or.pred %p4, %p2, %p3;
@%p4 bra BB0_4;

setp.lt.s32	%p5, %r4, 0;
selp.f64	%fd15, 0d0000000000000000, 0d7FF0000000000000, %p5;
abs.f64 %fd16, %fd6;
setp.gtu.f64	%p6, %fd16, 0d7FF0000000000000;
add.f64 %fd17, %fd6, %fd6;
selp.f64	%fd62, %fd17, %fd15, %p6;
bra.uni BB0_8;

BB0_4:
mul.f64 %fd18, %fd6, 0d3FF71547652B82FE;
cvt.rni.f64.f64	%fd19, %fd18;
cvt.rzi.s32.f64	%r5, %fd19;
mov.f64 %fd20, 0dBFE62E42FEFA39EF;
fma.rn.f64 %fd21, %fd19, %fd20, %fd6;
mov.f64 %fd22, 0dBC7ABC9E3B39803F;
fma.rn.f64 %fd23, %fd19, %fd22, %fd21;
mov.f64 %fd24, 0d3E928A27E30F5561;
mov.f64 %fd25, 0d3E5AE6449C0686C0;
fma.rn.f64 %fd26, %fd25, %fd23, %fd24;
mov.f64 %fd27, 0d3EC71DE8E6486D6B;
fma.rn.f64 %fd28, %fd26, %fd23, %fd27;
mov.f64 %fd29, 0d3EFA019A6B2464C5;
fma.rn.f64 %fd30, %fd28, %fd23, %fd29;
mov.f64 %fd31, 0d3F2A01A0171064A5;
fma.rn.f64 %fd32, %fd30, %fd23, %fd31;
mov.f64 %fd33, 0d3F56C16C17F29C8D;
fma.rn.f64 %fd34, %fd32, %fd23, %fd33;
mov.f64 %fd35, 0d3F8111111111A24E;
fma.rn.f64 %fd36, %fd34, %fd23, %fd35;
mov.f64 %fd37, 0d3FA555555555211D;
fma.rn.f64 %fd38, %fd36, %fd23, %fd37;
mov.f64 %fd39, 0d3FC5555555555530;
fma.rn.f64 %fd40, %fd38, %fd23, %fd39;
mov.f64 %fd41, 0d3FE0000000000005;
fma.rn.f64 %fd42, %fd40, %fd23, %fd41;
mov.f64 %fd43, 0d3FF0000000000000;
fma.rn.f64 %fd44, %fd42, %fd23, %fd43;
fma.rn.f64 %fd61, %fd44, %fd23, %fd43;
abs.s32 %r21, %r5;
setp.lt.s32	%p7, %r21, 1023;
@%p7 bra BB0_6;

add.s32 %r22, %r5, 2046;
shl.b32 %r23, %r22, 19;
and.b32 %r24, %r23, -1048576;
shl.b32 %r25, %r22, 20;
sub.s32 %r40, %r25, %r24;
mov.u32 %r26, 0;
mov.b64 %fd45, {%r26, %r24};
mul.f64 %fd61, %fd61, %fd45;
bra.uni BB0_7;

BB0_6:
shl.b32 %r27, %r5, 20;
add.s32 %r40, %r27, 1072693248;

BB0_7:
mov.u32 %r28, 0;
mov.b64 %fd46, {%r28, %r40};
mul.f64 %fd62, %fd61, %fd46;

BB0_8:
mul.f64 %fd47, %fd3, %fd62;
sub.f64 %fd48, %fd47, %fd4;
setp.gt.f64	%p8, %fd48, 0d0000000000000000;
selp.f64	%fd49, %fd48, 0d0000000000000000, %p8;
st.global.f64 [%rd27], %fd49;
add.s64 %rd27, %rd27, 2048;
add.s32 %r39, %r39, 256;
setp.lt.s32	%p9, %r39, 2049;
@%p9 bra BB0_2;

BB0_9:
mul.lo.s32 %r30, %r1, 2064;
cvt.u64.u32	%rd5, %r30;
mov.u32 %r31, %tid.x;
mul.wide.s32 %rd17, %r31, 8;
mov.u64 %rd18, _Z21binomialOptionsKernelv$__cuda_local_var_59173_34_non_const_callA;
add.s64 %rd6, %rd18, %rd17;
mov.u64 %rd19, _Z21binomialOptionsKernelv$__cuda_local_var_59174_34_non_const_callB;
add.s64 %rd7, %rd19, %rd17;
mov.u32 %r41, 2048;

BB0_10:
setp.lt.s32	%p10, %r41, 1;
@%p10 bra BB0_19;

mov.u32 %r42, 0;

BB0_12:
sub.s32 %r33, %r41, %r42;
mov.u32 %r34, 255;
min.s32 %r12, %r34, %r33;
add.s32 %r13, %r12, -32;
bar.sync 0;
setp.gt.s32	%p11, %r31, %r12;
add.s32 %r36, %r42, %r31;
cvt.s64.s32	%rd20, %r36;
add.s64 %rd21, %rd20, %rd5;
shl.b64 %rd22, %rd21, 3;
mov.u64 %rd23, d_CallBuffer;
add.s64 %rd8, %rd23, %rd22;
@%p11 bra BB0_14;

ld.global.f64 %fd50, [%rd8];
st.shared.f64 [%rd6], %fd50;

BB0_14:
add.s32 %r43, %r12, -1;

BB0_15:
bar.sync 0;
ld.shared.f64 %fd51, [%rd6+8];
ld.shared.f64 %fd52, [%rd6];
mul.f64 %fd53, %fd2, %fd52;
fma.rn.f64 %fd54, %fd1, %fd51, %fd53;
st.shared.f64 [%rd7], %fd54;
bar.sync 0;
ld.shared.f64 %fd55, [%rd7+8];
ld.shared.f64 %fd56, [%rd7];
mul.f64 %fd57, %fd2, %fd56;
fma.rn.f64 %fd58, %fd1, %fd55, %fd57;
st.shared.f64 [%rd6], %fd58;
add.s32 %r43, %r43, -2;
setp.ge.s32	%p12, %r43, %r13;
@%p12 bra BB0_15;

bar.sync 0;
setp.gt.s32	%p13, %r31, %r13;
@%p13 bra BB0_18;

ld.shared.f64 %fd59, [%rd6];
st.global.f64 [%rd8], %fd59;

BB0_18:
add.s32 %r42, %r42, 224;
setp.lt.s32	%p14, %r42, %r41;
@%p14 bra BB0_12;

BB0_19:
add.s32 %r41, %r41, -32;
setp.gt.s32	%p15, %r41, 0;
@%p15 bra BB0_10;

setp.ne.s32	%p16, %r31, 0;
@%p16 bra BB0_22;

ld.shared.f64 %fd60, [_Z21binomialOptionsKernelv$__cuda_local_var_59173_34_non_const_callA];
cvt.rn.f32.f64	%f1, %fd60;
mul.wide.u32 %rd24, %r1, 4;
mov.u64 %rd25, d_CallValue;
add.s64 %rd26, %rd25, %rd24;
st.global.f32 [%rd26], %f1;

BB0_22:
ret;
}




// ===== COMPILED SASS (sm_100) =====

	.target	sm_100

	.elftype	@"ET_EXEC"


//--------------------- .note.nv.tkinfo           --------------------------
	.section	.note.nv.tkinfo,"",@"SHT_NOTE"
	.sectionflags	@"SHF_NOTE_NV_TKINFO"
	.tkinfo
        /*0018*/ 	.word	0x00000002
        /*0030*/ 	.string	""
        /*0030*/ 	.string	"ptxas"
        /*0030*/ 	.string	"Cuda compilation tools, release 13.0, V13.0.88"
        /*0030*/ 	.string	"Build cuda_13.0.r13.0/compiler.36424714_0"
        /*0030*/ 	.string	"-arch sm_100 "



//--------------------- .note.nv.cuinfo           --------------------------
	.section	.note.nv.cuinfo,"",@"SHT_NOTE"
	.sectionflags	@"SHF_NOTE_NV_CUINFO"
        /*0018*/ 	.short	0x0002
        /*001a*/ 	.short	0x001e
        /*001c*/ 	.short	0x0082
	.zero		2


//--------------------- .nv.info                  --------------------------
	.section	.nv.info,"",@"SHT_CUDA_INFO"
	.align	4


	//----- nvinfo : EIATTR_REGCOUNT
	.align		4
        /*0000*/ 	.byte	0x04, 0x2f
        /*0002*/ 	.short	(.L_4 - .L_3)
	.align		4
.L_3:
        /*0004*/ 	.word	index@(_Z21binomialOptionsKernelv)
        /*0008*/ 	.word	0x00000018


	//----- nvinfo : EIATTR_FRAME_SIZE
	.align		4
.L_4:
        /*000c*/ 	.byte	0x04, 0x11
        /*000e*/ 	.short	(.L_6 - .L_5)
	.align		4
.L_5:
        /*0010*/ 	.word	index@(_Z21binomialOptionsKernelv)
        /*0014*/ 	.word	0x00000000


	//----- nvinfo : EIATTR_MIN_STACK_SIZE
	.align		4
.L_6:
        /*0018*/ 	.byte	0x04, 0x12
        /*001a*/ 	.short	(.L_8 - .L_7)
	.align		4
.L_7:
        /*001c*/ 	.word	index@(_Z21binomialOptionsKernelv)
        /*0020*/ 	.word	0x00000000
.L_8:


//--------------------- .nv.compat                --------------------------
	.section	.nv.compat,"",@"SHT_CUDA_COMPAT_INFO"
	.align	4
        /*0000*/ 	.byte	0x02, 0x09, 0x00, 0x00, 0x02, 0x02, 0x01, 0x00, 0x02, 0x05, 0x05, 0x00, 0x03, 0x07, 0x01, 0x01
        /*0010*/ 	.byte	0x02, 0x03, 0x00, 0x00, 0x02, 0x06, 0x01, 0x00, 0x04, 0x0b, 0x08, 0x00, 0x01, 0x00, 0x00, 0x00
        /*0020*/ 	.byte	0x00, 0x00, 0x00, 0x00


//--------------------- .nv.info._Z21binomialOptionsKernelv --------------------------
	.section	.nv.info._Z21binomialOptionsKernelv,"",@"SHT_CUDA_INFO"
	.sectionflags	@""
	.align	4


	//----- nvinfo : EIATTR_CUDA_API_VERSION
	.align		4
        /*0000*/ 	.byte	0x04, 0x37
        /*0002*/ 	.short	(.L_10 - .L_9)
.L_9:
        /*0004*/ 	.word	0x00000082


	//----- nvinfo : EIATTR_SPARSE_MMA_MASK
	.align		4
.L_10:
        /*0008*/ 	.byte	0x03, 0x50
        /*000a*/ 	.short	0x0000


	//----- nvinfo : EIATTR_MAXREG_COUNT
	.align		4
        /*000c*/ 	.byte	0x03, 0x1b
        /*000e*/ 	.short	0x00ff


	//----- nvinfo : EIATTR_NUM_BARRIERS
	.align		4
        /*0010*/ 	.byte	0x02, 0x4c
        /*0012*/ 	.byte	0x01
	.zero		1


	//----- nvinfo : EIATTR_MERCURY_ISA_VERSION
	.align		4
        /*0014*/ 	.byte	0x03, 0x5f
        /*0016*/ 	.short	0x0101


	//----- nvinfo : EIATTR_VRC_CTA_INIT_COUNT
	.align		4
        /*0018*/ 	.byte	0x02, 0x4a
	.zero		1
	.zero		1


	//----- nvinfo : EIATTR_EXIT_INSTR_OFFSETS
	.align		4
        /*001c*/ 	.byte	0x04, 0x1c
        /*001e*/ 	.short	(.L_12 - .L_11)


	//   ....[0]....
.L_11:
        /*0020*/ 	.word	0x00000990


	//   ....[1]....
        /*0024*/ 	.word	0x00000a20


	//----- nvinfo : EIATTR_CRS_STACK_SIZE
	.align		4
.L_12:
        /*0028*/ 	.byte	0x04, 0x1e
        /*002a*/ 	.short	(.L_14 - .L_13)
.L_13:
        /*002c*/ 	.word	0x00000000


	//----- nvinfo : EIATTR_SW_WAR
	.align		4
.L_14:
        /*0030*/ 	.byte	0x04, 0x36
        /*0032*/ 	.short	(.L_16 - .L_15)
.L_15:
        /*0034*/ 	.word	0x00000008
.L_16:


//--------------------- .nv.callgraph             --------------------------
	.section	.nv.callgraph,"",@"SHT_CUDA_CALLGRAPH"
	.align	4
	.sectionentsize	8
	.align		4
        /*0000*/ 	.word	0x00000000
	.align		4
        /*0004*/ 	.word	0xffffffff
	.align		4
        /*0008*/ 	.word	0x00000000
	.align		4
        /*000c*/ 	.word	0xfffffffe
	.align		4
        /*0010*/ 	.word	0x00000000
	.align		4
        /*0014*/ 	.word	0xfffffffd
	.align		4
        /*0018*/ 	.word	0x00000000
	.align		4
        /*001c*/ 	.word	0xfffffffc


//--------------------- .nv.constant3             --------------------------
	.section	.nv.constant3,"a",@progbits
	.align	8
.nv.constant3:
	.type		d_OptionData,@object
	.size		d_OptionData,(.L_0 - d_OptionData)
d_OptionData:
	.zero		40960
.L_0:


//--------------------- .nv.constant4             --------------------------
	.section	.nv.constant4,"a",@progbits
	.align	8
	.align		8
.nv.constant4:
        /*0000*/ 	.dword	d_CallValue
	.align		8
        /*0008*/ 	.dword	d_CallBuffer


//--------------------- .text._Z21binomialOptionsKernelv --------------------------
	.section	.text._Z21binomialOptionsKernelv,"ax",@progbits
	.align	128
.text._Z21binomialOptionsKernelv:
        .type           _Z21binomialOptionsKernelv,@function
        .size           _Z21binomialOptionsKernelv,(.L_x_10 - _Z21binomialOptionsKernelv)
        .other          _Z21binomialOptionsKernelv,@"STO_CUDA_ENTRY STV_DEFAULT"
_Z21binomialOptionsKernelv:
[----:B------:R-:W-:Y:S01]  /*0000*/  LDC R1, c[0x0][0x37c] ;  /* 0x0000df00ff017b82 */ /* 0x000fe20000000800 */
[----:B------:R-:W0:Y:S01]  /*0010*/  S2R R0, SR_CTAID.X ;  /* 0x0000000000007919 */ /* 0x000e220000002500 */
[----:B------:R-:W1:Y:S01]  /*0020*/  LDCU.64 UR8, c[0x0][0x358] ;  /* 0x00006b00ff0877ac */ /* 0x000e620008000a00 */
[----:B------:R-:W-:Y:S01]  /*0030*/  BSSY.RECONVERGENT B0, `(.L_x_0) ;  /* 0x0000061000007945 */ /* 0x000fe20003800200 */
[----:B------:R-:W2:Y:S01]  /*0040*/  S2R R14, SR_TID.X ;  /* 0x00000000000e7919 */ /* 0x000ea20000002100 */
[----:B0-----:R-:W-:-:S04]  /*0050*/  IMAD R15, R0, 0x28, RZ ;  /* 0x00000028000f7824 */ /* 0x001fc800078e02ff */
[----:B------:R0:W3:Y:S01]  /*0060*/  LDC.64 R4, c[0x3][R15+0x18] ;  /* 0x00c006000f047b82 */ /* 0x0000e20000000a00 */
[----:B--2---:R-:W-:-:S07]  /*0070*/  ISETP.GT.AND P0, PT, R14, 0x800, PT ;  /* 0x000008000e00780c */ /* 0x004fce0003f04270 */
[----:B------:R0:W2:Y:S06]  /*0080*/  LDC.64 R2, c[0x3][R15+0x20] ;  /* 0x00c008000f027b82 */ /* 0x0000ac0000000a00 */
[----:B-1----:R-:W-:Y:S05]  /*0090*/  @P0 BRA `(.L_x_1) ;  /* 0x0000000400680947 */ /* 0x002fea0003800000 */
[----:B------:R-:W1:Y:S01]  /*00a0*/  LDCU.64 UR4, c[0x4][0x8] ;  /* 0x01000100ff0477ac */ /* 0x000e620008000a00 */
[----:B------:R4:W0:Y:S01]  /*00b0*/  LDC.64 R6, c[0x3][R15] ;  /* 0x00c000000f067b82 */ /* 0x0008220000000a00 */
[----:B------:R-:W-:-:S05]  /*00c0*/  IMAD R13, R0, 0x810, RZ ;  /* 0x00000810000d7824 */ /* 0x000fca00078e02ff */
[----:B------:R-:W-:Y:S02]  /*00d0*/  IADD3 R13, P0, PT, R13, R14, RZ ;  /* 0x0000000e0d0d7210 */ /* 0x000fe40007f1e0ff */
[----:B------:R4:W0:Y:S02]  /*00e0*/  LDC.64 R8, c[0x3][R15+0x8] ;  /* 0x00c002000f087b82 */ /* 0x0008240000000a00 */
[----:B------:R-:W-:-:S06]  /*00f0*/  LEA.HI.X.SX32 R16, R14, RZ, 0x1, P0 ;  /* 0x000000ff0e107211 */ /* 0x000fcc00000f0eff */
[----:B------:R4:W0:Y:S01]  /*0100*/  LDC.64 R10, c[0x3][R15+0x10] ;  /* 0x00c004000f0a7b82 */ /* 0x0008220000000a00 */
[----:B-1----:R-:W-:-:S04]  /*0110*/  LEA R12, P1, R13, UR4, 0x3 ;  /* 0x000000040d0c7c11 */ /* 0x002fc8000f8218ff */
[----:B------:R-:W-:-:S09]  /*0120*/  LEA.HI.X R13, R13, UR5, R16, 0x3, P1 ;  /* 0x000000050d0d7c11 */ /* 0x000fd200088f1c10 */
.L_x_4:
[----:B-1----:R-:W1:Y:S01]  /*0130*/  I2F.F64 R16, R14 ;  /* 0x0000000e00107312 */ /* 0x002e620000201c00 */
[----:B------:R-:W-:Y:S01]  /*0140*/  IMAD.MOV.U32 R18, RZ, RZ, 0x0 ;  /* 0x00000000ff127424 */ /* 0x000fe200078e00ff */
[----:B------:R-:W-:Y:S01]  /*0150*/  BSSY.RECONVERGENT B1, `(.L_x_2) ;  /* 0x0000042000017945 */ /* 0x000fe20003800200 */
[----:B------:R-:W-:-:S06]  /*0160*/  IMAD.MOV.U32 R19, RZ, RZ, 0x40000000 ;  /* 0x40000000ff137424 */ /* 0x000fcc00078e00ff */
[----:B-1----:R-:W-:-:S08]  /*0170*/  DFMA R16, R16, R18, -2048 ;  /* 0xc0a000001010742b */ /* 0x002fd00000000012 */
[----:B0-----:R-:W-:-:S10]  /*0180*/  DMUL R18, R10, R16 ;  /* 0x000000100a127228 */ /* 0x001fd40000000000 */
[----:B------:R-:W-:-:S04]  /*0190*/  ISETP.GE.AND P0, PT, R19, -0x3f78b6ef, PT ;  /* 0xc08749111300780c */ /* 0x000fc80003f06270 */
[----:B------:R-:W-:-:S13]  /*01a0*/  ISETP.LT.U32.OR P0, PT, R19, 0x40862e43, !P0 ;  /* 0x40862e431300780c */ /* 0x000fda0004701470 */
[C---:B------:R-:W-:Y:S01]  /*01b0*/  @!P0 DADD R16, R18.reuse, R18 ;  /* 0x0000000012108229 */ /* 0x040fe20000000012 */
[----:B------:R-:W-:Y:S01]  /*01c0*/  @!P0 ISETP.GE.AND P2, PT, R19, RZ, PT ;  /* 0x000000ff1300820c */ /* 0x000fe20003f46270 */
[----:B------:R-:W-:-:S03]  /*01d0*/  @!P0 DSETP.GTU.AND P1, PT, |R18|, +INF , PT ;  /* 0x7ff000001200842a */ /* 0x000fc60003f2c200 */
[----:B----4-:R-:W-:-:S05]  /*01e0*/  @!P0 FSEL R15, RZ, +QNAN , !P2 ;  /* 0x7ff00000ff0f8808 */ /* 0x010fca0005000000 */
[----:B------:R-:W-:Y:S02]  /*01f0*/  @!P0 FSEL R16, R16, RZ, P1 ;  /* 0x000000ff10108208 */ /* 0x000fe40000800000 */
[----:B------:R-:W-:Y:S01]  /*0200*/  @!P0 FSEL R17, R17, R15, P1 ;  /* 0x0000000f11118208 */ /* 0x000fe20000800000 */
[----:B------:R-:W-:Y:S06]  /*0210*/  @!P0 BRA `(.L_x_3) ;  /* 0x0000000000d48947 */ /* 0x000fec0003800000 */
[----:B------:R-:W-:Y:S01]  /*0220*/  UMOV UR4, 0x652b82fe ;  /* 0x652b82fe00047882 */ /* 0x000fe20000000000 */
[----:B------:R-:W-:Y:S02]  /*0230*/  UMOV UR5, 0x3ff71547 ;  /* 0x3ff7154700057882 */ /* 0x000fe40000000000 */
[----:B------:R-:W-:Y:S01]  /*0240*/  DMUL R16, R18, UR4 ;  /* 0x0000000412107c28 */ /* 0x000fe20008000000 */
[----:B------:R-:W-:Y:S01]  /*0250*/  UMOV UR4, 0xfefa39ef ;  /* 0xfefa39ef00047882 */ /* 0x000fe20000000000 */
[----:B------:R-:W-:-:S04]  /*0260*/  UMOV UR5, 0x3fe62e42 ;  /* 0x3fe62e4200057882 */ /* 0x000fc80000000000 */
[----:B------:R-:W0:Y:S08]  /*0270*/  FRND.F64 R20, R16 ;  /* 0x0000001000147313 */ /* 0x000e300000301800 */
[----:B------:R-:W1:Y:S01]  /*0280*/  F2I.F64 R16, R16 ;  /* 0x0000001000107311 */ /* 0x000e620000301100 */
[----:B0-----:R-:W-:Y:S01]  /*0290*/  DFMA R18, R20, -UR4, R18 ;  /* 0x8000000414127c2b */ /* 0x001fe20008000012 */
[----:B------:R-:W-:Y:S01]  /*02a0*/  UMOV UR4, 0x3b39803f ;  /* 0x3b39803f00047882 */ /* 0x000fe20000000000 */
[----:B------:R-:W-:-:S06]  /*02b0*/  UMOV UR5, 0x3c7abc9e ;  /* 0x3c7abc9e00057882 */ /* 0x000fcc0000000000 */
[----:B------:R-:W-:Y:S01]  /*02c0*/  DFMA R18, R20, -UR4, R18 ;  /* 0x8000000414127c2b */ /* 0x000fe20008000012 */
[----:B------:R-:W-:Y:S01]  /*02d0*/  UMOV UR4, 0x9c0686c0 ;  /* 0x9c0686c000047882 */ /* 0x000fe20000000000 */
[----:B------:R-:W-:Y:S01]  /*02e0*/  IMAD.MOV.U32 R20, RZ, RZ, -0x1cf0aa9f ;  /* 0xe30f5561ff147424 */ /* 0x000fe200078e00ff */
[----:B------:R-:W-:Y:S01]  /*02f0*/  UMOV UR5, 0x3e5ae644 ;  /* 0x3e5ae64400057882 */ /* 0x000fe20000000000 */
[----:B------:R-:W-:Y:S01]  /*0300*/  IMAD.MOV.U32 R21, RZ, RZ, 0x3e928a27 ;  /* 0x3e928a27ff157424 */ /* 0x000fe200078e00ff */
[----:B-1----:R-:W-:-:S04]  /*0310*/  IABS R15, R16 ;  /* 0x00000010000f7213 */ /* 0x002fc80000000000 */
[----:B------:R-:W-:Y:S01]  /*0320*/  ISETP.GE.AND P0, PT, R15, 0x3ff, PT ;  /* 0x000003ff0f00780c */ /* 0x000fe20003f06270 */
[----:B------:R-:W-:Y:S01]  /*0330*/  DFMA R20, R18, UR4, R20 ;  /* 0x0000000412147c2b */ /* 0x000fe20008000014 */
[----:B------:R-:W-:Y:S01]  /*0340*/  UMOV UR4, 0xe6486d6b ;  /* 0xe6486d6b00047882 */ /* 0x000fe20000000000 */
[----:B------:R-:W-:-:S06]  /*0350*/  UMOV UR5, 0x3ec71de8 ;  /* 0x3ec71de800057882 */ /* 0x000fcc0000000000 */
[----:B------:R-:W-:Y:S01]  /*0360*/  DFMA R20, R18, R20, UR4 ;  /* 0x0000000412147e2b */ /* 0x000fe20008000014 */
[----:B------:R-:W-:Y:S01]  /*0370*/  UMOV UR4, 0x6b2464c5 ;  /* 0x6b2464c500047882 */ /* 0x000fe20000000000 */
[----:B------:R-:W-:Y:S02]  /*0380*/  UMOV UR5, 0x3efa019a ;  /* 0x3efa019a00057882 */ /* 0x000fe40000000000 */
[----:B------:R-:W-:-:S04]  /*0390*/  @P0 VIADD R15, R16, 0x7fe ;  /* 0x000007fe100f0836 */ /* 0x000fc80000000000 */
[----:B------:R-:W-:Y:S01]  /*03a0*/  DFMA R20, R18, R20, UR4 ;  /* 0x0000000412147e2b */ /* 0x000fe20008000014 */
[----:B------:R-:W-:Y:S01]  /*03b0*/  UMOV UR4, 0x171064a5 ;  /* 0x171064a500047882 */ /* 0x000fe20000000000 */
[----:B------:R-:W-:Y:S01]  /*03c0*/  UMOV UR5, 0x3f2a01a0 ;  /* 0x3f2a01a000057882 */ /* 0x000fe20000000000 */
[----:B------:R-:W-:-:S05]  /*03d0*/  @P0 IMAD.SHL.U32 R17, R15, 0x80000, RZ ;  /* 0x000800000f110824 */ /* 0x000fca00078e00ff */
[----:B------:R-:W-:Y:S01]  /*03e0*/  DFMA R20, R18, R20, UR4 ;  /* 0x0000000412147e2b */ /* 0x000fe20008000014 */
[----:B------:R-:W-:Y:S01]  /*03f0*/  UMOV UR4, 0x17f29c8d ;  /* 0x17f29c8d00047882 */ /* 0x000fe20000000000 */
[----:B------:R-:W-:-:S06]  /*0400*/  UMOV UR5, 0x3f56c16c ;  /* 0x3f56c16c00057882 */ /* 0x000fcc0000000000 */
        /* <DEDUP_REMOVED lines=12> */
[----:B------:R-:W-:-:S08]  /*04d0*/  DFMA R20, R18, R20, UR4 ;  /* 0x0000000412147e2b */ /* 0x000fd00008000014 */
[----:B------:R-:W-:-:S08]  /*04e0*/  DFMA R20, R18, R20, 1 ;  /* 0x3ff000001214742b */ /* 0x000fd00000000014 */
[----:B------:R-:W-:Y:S01]  /*04f0*/  DFMA R18, R18, R20, 1 ;  /* 0x3ff000001212742b */ /* 0x000fe20000000014 */
[----:B------:R-:W-:Y:S01]  /*0500*/  @P0 LOP3.LUT R21, R17, 0xfff00000, RZ, 0xc0, !PT ;  /* 0xfff0000011150812 */ /* 0x000fe200078ec0ff */
[----:B------:R-:W-:-:S04]  /*0510*/  @P0 IMAD.MOV.U32 R20, RZ, RZ, RZ ;  /* 0x000000ffff140224 */ /* 0x000fc800078e00ff */
[----:B------:R-:W-:Y:S01]  /*0520*/  @P0 IMAD R17, R15, 0x100000, -R21 ;  /* 0x001000000f110824 */ /* 0x000fe200078e0a15 */
[----:B------:R-:W-:Y:S01]  /*0530*/  @!P0 LEA R17, R16, 0x3ff00000, 0x14 ;  /* 0x3ff0000010118811 */ /* 0x000fe200078ea0ff */
[----:B------:R-:W-:Y:S01]  /*0540*/  @P0 DMUL R18, R18, R20 ;  /* 0x0000001412120228 */ /* 0x000fe20000000000 */
[----:B------:R-:W-:-:S07]  /*0550*/  IMAD.MOV.U32 R16, RZ, RZ, RZ ;  /* 0x000000ffff107224 */ /* 0x000fce00078e00ff */
[----:B------:R-:W-:-:S11]  /*0560*/  DMUL R16, R16, R18 ;  /* 0x0000001210107228 */ /* 0x000fd60000000000 */
.L_x_3:
[----:B------:R-:W-:Y:S05]  /*0570*/  BSYNC.RECONVERGENT B1 ;  /* 0x0000000000017941 */ /* 0x000fea0003800200 */
.L_x_2:
[----:B------:R-:W-:Y:S01]  /*0580*/  DFMA R16, R6, R16, -R8 ;  /* 0x000000100610722b */ /* 0x000fe20000000808 */
[----:B------:R-:W-:Y:S01]  /*0590*/  IMAD.MOV.U32 R18, RZ, RZ, R12 ;  /* 0x000000ffff127224 */ /* 0x000fe200078e000c */
[----:B------:R-:W-:Y:S01]  /*05a0*/  IADD3 R12, P1, PT, R12, 0x800, RZ ;  /* 0x000008000c0c7810 */ /* 0x000fe20007f3e0ff */
[--C-:B------:R-:W-:Y:S02]  /*05b0*/  IMAD.MOV.U32 R19, RZ, RZ, R13.reuse ;  /* 0x000000ffff137224 */ /* 0x100fe400078e000d */
[----:B------:R-:W-:Y:S02]  /*05c0*/  VIADD R14, R14, 0x100 ;  /* 0x000001000e0e7836 */ /* 0x000fe40000000000 */
[----:B------:R-:W-:Y:S01]  /*05d0*/  IMAD.X R13, RZ, RZ, R13, P1 ;  /* 0x000000ffff0d7224 */ /* 0x000fe200008e060d */
[----:B------:R-:W-:-:S06]  /*05e0*/  DSETP.GT.AND P0, PT, R16, RZ, PT ;  /* 0x000000ff1000722a */ /* 0x000fcc0003f04000 */
[----:B------:R-:W-:Y:S02]  /*05f0*/  FSEL R16, R16, RZ, P0 ;  /* 0x000000ff10107208 */ /* 0x000fe40000000000 */
[----:B------:R-:W-:Y:S02]  /*0600*/  FSEL R17, R17, RZ, P0 ;  /* 0x000000ff11117208 */ /* 0x000fe40000000000 */
[----:B------:R-:W-:-:S03]  /*0610*/  ISETP.GE.AND P0, PT, R14, 0x801, PT ;  /* 0x000008010e00780c */ /* 0x000fc60003f06270 */
[----:B------:R1:W-:Y:S10]  /*0620*/  STG.E.64 desc[UR8][R18.64], R16 ;  /* 0x0000001012007986 */ /* 0x0003f4000c101b08 */
[----:B------:R-:W-:Y:S05]  /*0630*/  @!P0 BRA `(.L_x_4) ;  /* 0xfffffff800bc8947 */ /* 0x000fea000383ffff */
.L_x_1:
[----:B------:R-:W-:Y:S05]  /*0640*/  BSYNC.RECONVERGENT B0 ;  /* 0x0000000000007941 */ /* 0x000fea0003800200 */
.L_x_0:
[----:B------:R-:W4:Y:S01]  /*0650*/  S2R R8, SR_TID.X ;  /* 0x0000000000087919 */ /* 0x000f220000002100 */
[----:B------:R-:W5:Y:S01]  /*0660*/  S2UR UR6, SR_CgaCtaId ;  /* 0x00000000000679c3 */ /* 0x000f620000008800 */
[----:B------:R-:W-:Y:S01]  /*0670*/  UMOV UR4, 0x400 ;  /* 0x0000040000047882 */ /* 0x000fe20000000000 */
[----:B------:R-:W-:Y:S01]  /*0680*/  IMAD.MOV.U32 R9, RZ, RZ, 0x800 ;  /* 0x00000800ff097424 */ /* 0x000fe200078e00ff */
[----:B------:R-:W-:Y:S02]  /*0690*/  UIADD3 UR5, UPT, UPT, UR4, 0x808, URZ ;  /* 0x0000080804057890 */ /* 0x000fe4000fffe0ff */
[----:B-----5:R-:W-:Y:S02]  /*06a0*/  ULEA UR4, UR6, UR4, 0x18 ;  /* 0x0000000406047291 */ /* 0x020fe4000f8ec0ff */
[----:B------:R-:W-:-:S04]  /*06b0*/  ULEA UR5, UR6, UR5, 0x18 ;  /* 0x0000000506057291 */ /* 0x000fc8000f8ec0ff */
[C---:B----4-:R-:W-:Y:S02]  /*06c0*/  LEA R10, R8.reuse, UR4, 0x3 ;  /* 0x00000004080a7c11 */ /* 0x050fe4000f8e18ff */
[----:B------:R-:W-:-:S07]  /*06d0*/  LEA R11, R8, UR5, 0x3 ;  /* 0x00000005080b7c11 */ /* 0x000fce000f8e18ff */
.L_x_8:
[----:B------:R-:W-:-:S13]  /*06e0*/  ISETP.GE.AND P0, PT, R9, 0x1, PT ;  /* 0x000000010900780c */ /* 0x000fda0003f06270 */
[----:B-1--4-:R-:W-:Y:S05]  /*06f0*/  @!P0 BRA `(.L_x_5) ;  /* 0x0000000000948947 */ /* 0x012fea0003800000 */
[----:B------:R-:W-:-:S07]  /*0700*/  IMAD.MOV.U32 R12, RZ, RZ, RZ ;  /* 0x000000ffff0c7224 */ /* 0x000fce00078e00ff */
.L_x_7:
[----:B----4-:R-:W4:Y:S01]  /*0710*/  LDCU.64 UR4, c[0x4][0x8] ;  /* 0x01000100ff0477ac */ /* 0x010f220008000a00 */
[----:B------:R-:W-:Y:S01]  /*0720*/  IMAD R7, R0, 0x810, RZ ;  /* 0x0000081000077824 */ /* 0x000fe200078e02ff */
[----:B0-----:R-:W-:Y:S01]  /*0730*/  VIADDMNMX R15, R9, -R12, 0xff, PT ;  /* 0x000000ff090f7446 */ /* 0x001fe2000380090c */
[C---:B------:R-:W-:Y:S01]  /*0740*/  IMAD.IADD R6, R8.reuse, 0x1, R12 ;  /* 0x0000000108067824 */ /* 0x040fe200078e020c */
[----:B------:R-:W-:Y:S02]  /*0750*/  BAR.SYNC.DEFER_BLOCKING 0x0 ;  /* 0x0000000000007b1d */ /* 0x000fe40000010000 */
[----:B------:R-:W-:Y:S02]  /*0760*/  ISETP.GT.AND P0, PT, R8, R15, PT ;  /* 0x0000000f0800720c */ /* 0x000fe40003f04270 */
[----:B------:R-:W-:-:S04]  /*0770*/  IADD3 R7, P1, PT, R7, R6, RZ ;  /* 0x0000000607077210 */ /* 0x000fc80007f3e0ff */
[----:B------:R-:W-:Y:S02]  /*0780*/  LEA.HI.X.SX32 R14, R6, RZ, 0x1, P1 ;  /* 0x000000ff060e7211 */ /* 0x000fe400008f0eff */
[----:B----4-:R-:W-:-:S04]  /*0790*/  LEA R6, P1, R7, UR4, 0x3 ;  /* 0x0000000407067c11 */ /* 0x010fc8000f8218ff */
[----:B------:R-:W-:-:S05]  /*07a0*/  LEA.HI.X R7, R7, UR5, R14, 0x3, P1 ;  /* 0x0000000507077c11 */ /* 0x000fca00088f1c0e */
[----:B-1----:R-:W4:Y:S01]  /*07b0*/  @!P0 LDG.E.64 R16, desc[UR8][R6.64] ;  /* 0x0000000806108981 */ /* 0x002f22000c1e1b00 */
[----:B------:R-:W-:Y:S02]  /*07c0*/  VIADD R12, R12, 0xe0 ;  /* 0x000000e00c0c7836 */ /* 0x000fe40000000000 */
[C---:B------:R-:W-:Y:S02]  /*07d0*/  VIADD R13, R15.reuse, 0xffffffe0 ;  /* 0xffffffe00f0d7836 */ /* 0x040fe40000000000 */
[----:B------:R-:W-:Y:S01]  /*07e0*/  VIADD R14, R15, 0xffffffff ;  /* 0xffffffff0f0e7836 */ /* 0x000fe20000000000 */
[----:B------:R-:W-:Y:S01]  /*07f0*/  ISETP.GE.AND P1, PT, R12, R9, PT ;  /* 0x000000090c00720c */ /* 0x000fe20003f26270 */
[----:B----4-:R0:W-:-:S12]  /*0800*/  @!P0 STS.64 [R10], R16 ;  /* 0x000000100a008388 */ /* 0x0101d80000000a00 */
.L_x_6:
[----:B------:R-:W-:Y:S01]  /*0810*/  BAR.SYNC.DEFER_BLOCKING 0x0 ;  /* 0x0000000000007b1d */ /* 0x000fe20000010000 */
[----:B------:R-:W-:-:S05]  /*0820*/  VIADD R14, R14, 0xfffffffe ;  /* 0xfffffffe0e0e7836 */ /* 0x000fca0000000000 */
[----:B------:R-:W-:Y:S01]  /*0830*/  ISETP.GE.AND P0, PT, R14, R13, PT ;  /* 0x0000000d0e00720c */ /* 0x000fe20003f06270 */
[----:B-1----:R-:W2:Y:S04]  /*0840*/  LDS.64 R18, [R10] ;  /* 0x000000000a127984 */ /* 0x002ea80000000a00 */
[----:B0-----:R-:W3:Y:S01]  /*0850*/  LDS.64 R16, [R10+0x8] ;  /* 0x000008000a107984 */ /* 0x001ee20000000a00 */
[----:B--2---:R-:W-:-:S08]  /*0860*/  DMUL R18, R2, R18 ;  /* 0x0000001202127228 */ /* 0x004fd00000000000 */
[----:B---3--:R-:W-:-:S07]  /*0870*/  DFMA R16, R4, R16, R18 ;  /* 0x000000100410722b */ /* 0x008fce0000000012 */
[----:B------:R-:W-:Y:S01]  /*0880*/  STS.64 [R11], R16 ;  /* 0x000000100b007388 */ /* 0x000fe20000000a00 */
[----:B------:R-:W-:Y:S06]  /*0890*/  BAR.SYNC.DEFER_BLOCKING 0x0 ;  /* 0x0000000000007b1d */ /* 0x000fec0000010000 */
[----:B------:R-:W0:Y:S04]  /*08a0*/  LDS.64 R20, [R11] ;  /* 0x000000000b147984 */ /* 0x000e280000000a00 */
[----:B------:R-:W1:Y:S01]  /*08b0*/  LDS.64 R18, [R11+0x8] ;  /* 0x000008000b127984 */ /* 0x000e620000000a00 */
[----:B0-----:R-:W-:-:S08]  /*08c0*/  DMUL R20, R2, R20 ;  /* 0x0000001402147228 */ /* 0x001fd00000000000 */
[----:B-1----:R-:W-:-:S07]  /*08d0*/  DFMA R18, R4, R18, R20 ;  /* 0x000000120412722b */ /* 0x002fce0000000014 */
[----:B------:R1:W-:Y:S01]  /*08e0*/  STS.64 [R10], R18 ;  /* 0x000000120a007388 */ /* 0x0003e20000000a00 */
[----:B------:R-:W-:Y:S05]  /*08f0*/  @P0 BRA `(.L_x_6) ;  /* 0xfffffffc00c40947 */ /* 0x000fea000383ffff */
[----:B------:R-:W-:Y:S01]  /*0900*/  BAR.SYNC.DEFER_BLOCKING 0x0 ;  /* 0x0000000000007b1d */ /* 0x000fe20000010000 */
[----:B------:R-:W-:-:S13]  /*0910*/  ISETP.GT.AND P0, PT, R8, R13, PT ;  /* 0x0000000d0800720c */ /* 0x000fda0003f04270 */
[----:B------:R-:W0:Y:S04]  /*0920*/  @!P0 LDS.64 R14, [R10] ;  /* 0x000000000a0e8984 */ /* 0x000e280000000a00 */
[----:B0-----:R4:W-:Y:S01]  /*0930*/  @!P0 STG.E.64 desc[UR8][R6.64], R14 ;  /* 0x0000000e06008986 */ /* 0x0019e2000c101b08 */
[----:B------:R-:W-:Y:S05]  /*0940*/  @!P1 BRA `(.L_x_7) ;  /* 0xfffffffc00709947 */ /* 0x000fea000383ffff */
.L_x_5:
[----:B------:R-:W-:-:S05]  /*0950*/  VIADD R9, R9, 0xffffffe0 ;  /* 0xffffffe009097836 */ /* 0x000fca0000000000 */
[----:B------:R-:W-:-:S13]  /*0960*/  ISETP.GT.AND P0, PT, R9, RZ, PT ;  /* 0x000000ff0900720c */ /* 0x000fda0003f04270 */
[----:B------:R-:W-:Y:S05]  /*0970*/  @P0 BRA `(.L_x_8) ;  /* 0xfffffffc00580947 */ /* 0x000fea000383ffff */
[----:B------:R-:W-:-:S13]  /*0980*/  ISETP.NE.AND P0, PT, R8, RZ, PT ;  /* 0x000000ff0800720c */ /* 0x000fda0003f05270 */
[----:B------:R-:W-:Y:S05]  /*0990*/  @P0 EXIT ;  /* 0x000000000000094d */ /* 0x000fea0003800000 */
[----:B------:R-:W5:Y:S01]  /*09a0*/  S2UR UR5, SR_CgaCtaId ;  /* 0x00000000000579c3 */ /* 0x000f620000008800 */
[----:B------:R-:W-:-:S07]  /*09b0*/  UMOV UR4, 0x400 ;  /* 0x0000040000047882 */ /* 0x000fce0000000000 */
[----:B---3--:R-:W3:Y:S01]  /*09c0*/  LDC.64 R4, c[0x4][RZ] ;  /* 0x01000000ff047b82 */ /* 0x008ee20000000a00 */
[----:B-----5:R-:W-:Y:S01]  /*09d0*/  ULEA UR4, UR5, UR4, 0x18 ;  /* 0x0000000405047291 */ /* 0x020fe2000f8ec0ff */
[----:B---3--:R-:W-:-:S08]  /*09e0*/  IMAD.WIDE.U32 R4, R0, 0x4, R4 ;  /* 0x0000000400047825 */ /* 0x008fd000078e0004 */
[----:B--2---:R-:W2:Y:S02]  /*09f0*/  LDS.64 R2, [UR4] ;  /* 0x00000004ff027984 */ /* 0x004ea40008000a00 */
[----:B--2---:R-:W2:Y:S02]  /*0a00*/  F2F.F32.F64 R3, R2 ;  /* 0x0000000200037310 */ /* 0x004ea40000301000 */
[----:B--2---:R-:W-:Y:S01]  /*0a10*/  STG.E desc[UR8][R4.64], R3 ;  /* 0x0000000304007986 */ /* 0x004fe2000c101908 */
[----:B------:R-:W-:Y:S05]  /*0a20*/  EXIT ;  /* 0x000000000000794d */ /* 0x000fea0003800000 */
.L_x_9:
[----:B------:R-:W-:-:S00]  /*0a30*/  BRA `(.L_x_9) ;  /* 0xfffffffc00fc7947 */ /* 0x000fc0000383ffff */
[----:B------:R-:W-:-:S00]  /*0a40*/  NOP ;  /* 0x0000000000007918 */ /* 0x000fc00000000000 */
        /* <DEDUP_REMOVED lines=11> */
.L_x_10:


//--------------------- .nv.shared._Z21binomialOptionsKernelv --------------------------
	.section	.nv.shared._Z21binomialOptionsKernelv,"aw",@nobits
	.sectionflags	@""
	.align	8
.nv.shared._Z21binomialOptionsKernelv:
	.zero		5136


//--------------------- .nv.shared.reserved.0     --------------------------
	.section	.nv.shared.reserved.0,"aw",@nobits
	.weak		__nv_reservedSMEM_offset_0_alias
	.size		__nv_reservedSMEM_offset_0_alias, 0, 64
	.other		__nv_reservedSMEM_offset_0_alias,@"STO_CUDA_RESERVED_SHARED STV_DEFAULT"
__nv_reservedSMEM_offset_0_alias:
	.zero		0
	.zero		64


//--------------------- .nv.global                --------------------------
	.section	.nv.global,"aw",@nobits
	.align	8
.nv.global:
	.type		d_CallBuffer,@object
	.size		d_CallBuffer,(d_CallValue - d_CallBuffer)
d_CallBuffer:
	.zero		16908288
	.type		d_CallValue,@object
	.size		d_CallValue,(.L_1 - d_CallValue)
d_CallValue:
	.zero		4096
.L_1:


//--------------------- .nv.constant0._Z21binomialOptionsKernelv --------------------------
	.section	.nv.constant0._Z21binomialOptionsKernelv,"a",@progbits
	.sectionflags	@""
	.align	4
.nv.constant0._Z21binomialOptionsKernelv:
	.zero		896


//--------------------- SYMBOLS --------------------------

	.type		.nv.reservedSmem.offset0,@object
	.size		.nv.reservedSmem.offset0,0x4
	.type		.nv.reservedSmem.cap,@object
	.size		.nv.reservedSmem.cap,0x4
